	.headerflags	@"EF_CUDA_TEXMODE_UNIFIED EF_CUDA_64BIT_ADDRESS EF_CUDA_ACCELERATORS EF_CUDA_SM90 EF_CUDA_VIRTUAL_SM(EF_CUDA_SM90)"
	.elftype	@"ET_EXEC"


//--------------------- .nv.info                  --------------------------
	.section	.nv.info,"",@"SHT_CUDA_INFO"
	.align	4


	//----- nvinfo : EIATTR_REGCOUNT
	.align		4
        /*0000*/ 	.byte	0x04, 0x2f
        /*0002*/ 	.short	(.L_1 - .L_0)
	.align		4
.L_0:
        /*0004*/ 	.word	index@(triton_poi_fused_convolution_sigmoid_144)
        /*0008*/ 	.word	0x0000000a


	//----- nvinfo : EIATTR_MIN_STACK_SIZE
	.align		4
.L_1:
        /*000c*/ 	.byte	0x04, 0x12
        /*000e*/ 	.short	(.L_3 - .L_2)
	.align		4
.L_2:
        /*0010*/ 	.word	index@(triton_poi_fused_convolution_sigmoid_144)
        /*0014*/ 	.word	0x00000000


	//----- nvinfo : EIATTR_FRAME_SIZE
	.align		4
.L_3:
        /*0018*/ 	.byte	0x04, 0x11
        /*001a*/ 	.short	(.L_5 - .L_4)
	.align		4
.L_4:
        /*001c*/ 	.word	index@(triton_poi_fused_convolution_sigmoid_144)
        /*0020*/ 	.word	0x00000000


	//----- nvinfo : EIATTR_MIN_STACK_SIZE
	.align		4
.L_5:
        /*0024*/ 	.byte	0x04, 0x12
        /*0026*/ 	.short	(.L_7 - .L_6)
	.align		4
.L_6:
        /*0028*/ 	.word	index@(triton_poi_fused_convolution_sigmoid_144)
        /*002c*/ 	.word	0x00000000
.L_7:


//--------------------- .nv.info.triton_poi_fused_convolution_sigmoid_144 --------------------------
	.section	.nv.info.triton_poi_fused_convolution_sigmoid_144,"",@"SHT_CUDA_INFO"
	.sectionflags	@""
	.align	4


	//----- nvinfo : EIATTR_CUDA_API_VERSION
	.align		4
        /*0000*/ 	.byte	0x04, 0x37
        /*0002*/ 	.short	(.L_9 - .L_8)
.L_8:
        /*0004*/ 	.word	0x0000007c


	//----- nvinfo : EIATTR_KPARAM_INFO
	.align		4
.L_9:
        /*0008*/ 	.byte	0x04, 0x17
        /*000a*/ 	.short	(.L_11 - .L_10)
.L_10:
        /*000c*/ 	.word	0x00000000
        /*0010*/ 	.short	0x0002
        /*0012*/ 	.short	0x0010
        /*0014*/ 	.byte	0x00, 0xf0, 0x11, 0x00


	//----- nvinfo : EIATTR_KPARAM_INFO
	.align		4
.L_11:
        /*0018*/ 	.byte	0x04, 0x17
        /*001a*/ 	.short	(.L_13 - .L_12)
.L_12:
        /*001c*/ 	.word	0x00000000
        /*0020*/ 	.short	0x0001
        /*0022*/ 	.short	0x0008
        /*0024*/ 	.byte	0x00, 0xf4, 0x21, 0x00


	//----- nvinfo : EIATTR_KPARAM_INFO
	.align		4
.L_13:
        /*0028*/ 	.byte	0x04, 0x17
        /*002a*/ 	.short	(.L_15 - .L_14)
.L_14:
        /*002c*/ 	.word	0x00000000
        /*0030*/ 	.short	0x0000
        /*0032*/ 	.short	0x0000
        /*0034*/ 	.byte	0x00, 0xf4, 0x21, 0x00


	//----- nvinfo : EIATTR_SPARSE_MMA_MASK
	.align		4
.L_15:
        /*0038*/ 	.byte	0x03, 0x50
        /*003a*/ 	.short	0x0000


	//----- nvinfo : EIATTR_MAXREG_COUNT
	.align		4
        /*003c*/ 	.byte	0x03, 0x1b
        /*003e*/ 	.short	0x00ff


	//----- nvinfo : EIATTR_EXIT_INSTR_OFFSETS
	.align		4
        /*0040*/ 	.byte	0x04, 0x1c
        /*0042*/ 	.short	(.L_17 - .L_16)


	//   ....[0]....
.L_16:
        /*0044*/ 	.word	0x000001a0


	//----- nvinfo : EIATTR_REQNTID
	.align		4
.L_17:
        /*0048*/ 	.byte	0x04, 0x10
        /*004a*/ 	.short	(.L_19 - .L_18)
.L_18:
        /*004c*/ 	.word	0x00000080
        /*0050*/ 	.word	0x00000001
        /*0054*/ 	.word	0x00000001


	//----- nvinfo : EIATTR_CBANK_PARAM_SIZE
	.align		4
.L_19:
        /*0058*/ 	.byte	0x03, 0x19
        /*005a*/ 	.short	0x0014


	//----- nvinfo : EIATTR_PARAM_CBANK
	.align		4
        /*005c*/ 	.byte	0x04, 0x0a
        /*005e*/ 	.short	(.L_21 - .L_20)
	.align		4
.L_20:
        /*0060*/ 	.word	index@(.nv.constant0.triton_poi_fused_convolution_sigmoid_144)
        /*0064*/ 	.short	0x0210
        /*0066*/ 	.short	0x0014


	//----- nvinfo : EIATTR_SW_WAR
	.align		4
.L_21:
        /*0068*/ 	.byte	0x04, 0x36
        /*006a*/ 	.short	(.L_23 - .L_22)
.L_22:
        /*006c*/ 	.word	0x00000008
.L_23:


//--------------------- .nv.callgraph             --------------------------
	.section	.nv.callgraph,"",@"SHT_CUDA_CALLGRAPH"
	.align	4
	.sectionentsize	8
	.align		4
        /*0000*/ 	.word	0x00000000
	.align		4
        /*0004*/ 	.word	0xffffffff
	.align		4
        /*0008*/ 	.word	0x00000000
	.align		4
        /*000c*/ 	.word	0xfffffffe
	.align		4
        /*0010*/ 	.word	0x00000000
	.align		4
        /*0014*/ 	.word	0xfffffffd
	.align		4
        /*0018*/ 	.word	0x00000000
	.align		4
        /*001c*/ 	.word	0xfffffffc


//--------------------- .text.triton_poi_fused_convolution_sigmoid_144 --------------------------
	.section	.text.triton_poi_fused_convolution_sigmoid_144,"ax",@progbits
	.align	128
        .global         triton_poi_fused_convolution_sigmoid_144
        .type           triton_poi_fused_convolution_sigmoid_144,@function
        .size           triton_poi_fused_convolution_sigmoid_144,(.L_x_1 - triton_poi_fused_convolution_sigmoid_144)
        .other          triton_poi_fused_convolution_sigmoid_144,@"STO_CUDA_ENTRY STV_DEFAULT"
triton_poi_fused_convolution_sigmoid_144:
.text.triton_poi_fused_convolution_sigmoid_144:
[----:B------:R-:W-:Y:S01]  /*0000*/  LDC R1, c[0x0][0x28] ;  /* 0x00000a00ff017b82 */ /* 0x000fe20000000800 */
[----:B------:R-:W1:Y:S07]  /*0010*/  S2R R0, SR_TID.X ;  /* 0x0000000000007919 */ /* 0x000e6e0000002100 */
[----:B------:R-:W2:Y:S01]  /*0020*/  LDC.64 R2, c[0x0][0x210] ;  /* 0x00008400ff027b82 */ /* 0x000ea20000000a00 */
[----:B------:R-:W-:Y:S01]  /*0030*/  ULDC.64 UR4, c[0x0][0x208] ;  /* 0x0000820000047ab9 */ /* 0x000fe20000000a00 */
[----:B------:R-:W3:Y:S06]  /*0040*/  S2R R7, SR_CTAID.X ;  /* 0x0000000000077919 */ /* 0x000eec0000002500 */
[----:B------:R-:W4:Y:S01]  /*0050*/  LDC.64 R4, c[0x0][0x218] ;  /* 0x00008600ff047b82 */ /* 0x000f220000000a00 */
[----:B-1----:R-:W-:Y:S01]  /*0060*/  LOP3.LUT R0, R0, 0x7f, RZ, 0xc0, !PT ;  /* 0x0000007f00007812 */ /* 0x002fe200078ec0ff */
[----:B----4-:R-:W4:Y:S03]  /*0070*/  LDG.E R5, desc[UR4][R4.64] ;  /* 0x0000000404057981 */ /* 0x010f26000c1e1900 */
[----:B---3--:R-:W-:-:S05]  /*0080*/  LEA R7, R7, R0, 0x7 ;  /* 0x0000000007077211 */ /* 0x008fca00078e38ff */
[----:B--2---:R-:W-:-:S05]  /*0090*/  IMAD.WIDE R2, R7, 0x4, R2 ;  /* 0x0000000407027825 */ /* 0x004fca00078e0202 */
[----:B------:R-:W4:Y:S02]  /*00a0*/  LDG.E R0, desc[UR4][R2.64] ;  /* 0x0000000402007981 */ /* 0x000f24000c1e1900 */
[----:B----4-:R-:W-:-:S04]  /*00b0*/  FADD R0, R0, R5 ;  /* 0x0000000500007221 */ /* 0x010fc80000000000 */
[----:B------:R-:W-:-:S04]  /*00c0*/  FADD R0, RZ, -R0 ;  /* 0x80000000ff007221 */ /* 0x000fc80000000000 */
[----:B------:R-:W-:-:S05]  /*00d0*/  FMUL R0, R0, 1.4426950216293334961 ;  /* 0x3fb8aa3b00007820 */ /* 0x000fca0000400000 */
[----:B------:R-:W-:-:S13]  /*00e0*/  FSETP.GEU.AND P0, PT, R0, -126, PT ;  /* 0xc2fc00000000780b */ /* 0x000fda0003f0e000 */
[----:B------:R-:W-:-:S04]  /*00f0*/  @!P0 FMUL R0, R0, 0.5 ;  /* 0x3f00000000008820 */ /* 0x000fc80000400000 */
[----:B------:R-:W1:Y:S02]  /*0100*/  MUFU.EX2 R6, R0 ;  /* 0x0000000000067308 */ /* 0x000e640000000800 */
[----:B-1----:R-:W-:-:S04]  /*0110*/  @!P0 FMUL R6, R6, R6 ;  /* 0x0000000606068220 */ /* 0x002fc80000400000 */
[----:B------:R-:W-:-:S05]  /*0120*/  FADD R6, R6, 1 ;  /* 0x3f80000006067421 */ /* 0x000fca0000000000 */
[----:B------:R-:W-:Y:S01]  /*0130*/  FSETP.GT.AND P0, PT, R6, 8.50705917302346158658e+37, PT ;  /* 0x7e8000000600780b */ /* 0x000fe20003f04000 */
[----:B------:R-:W-:-:S12]  /*0140*/  HFMA2.MMA R5, -RZ, RZ, 1.625, 0 ;  /* 0x3e800000ff057435 */ /* 0x000fd800000001ff */
[----:B------:R-:W-:-:S06]  /*0150*/  @P0 FMUL R6, R6, 0.25 ;  /* 0x3e80000006060820 */ /* 0x000fcc0000400000 */
[----:B------:R-:W1:Y:S01]  /*0160*/  MUFU.RCP R6, R6 ;  /* 0x0000000600067308 */ /* 0x000e620000001000 */
[----:B------:R-:W-:-:S05]  /*0170*/  FSEL R5, R5, 1, P0 ;  /* 0x3f80000005057808 */ /* 0x000fca0000000000 */
[----:B-1----:R-:W-:-:S05]  /*0180*/  FMUL R5, R6, R5 ;  /* 0x0000000506057220 */ /* 0x002fca0000400000 */
[----:B------:R-:W-:Y:S01]  /*0190*/  STG.E desc[UR4][R2.64], R5 ;  /* 0x0000000502007986 */ /* 0x000fe2000c101904 */
[----:B------:R-:W-:Y:S05]  /*01a0*/  EXIT ;  /* 0x000000000000794d */ /* 0x000fea0003800000 */
.L_x_0:
[----:B------:R-:W-:-:S00]  /*01b0*/  BRA `(.L_x_0) ;  /* 0xfffffffc00fc7947 */ /* 0x000fc0000383ffff */
[----:B------:R-:W-:-:S00]  /*01c0*/  NOP ;  /* 0x0000000000007918 */ /* 0x000fc00000000000 */
        /* <DEDUP_REMOVED lines=11> */
.L_x_1:


//--------------------- .nv.constant0.triton_poi_fused_convolution_sigmoid_144 --------------------------
	.section	.nv.constant0.triton_poi_fused_convolution_sigmoid_144,"a",@progbits
	.sectionflags	@""
	.align	4
.nv.constant0.triton_poi_fused_convolution_sigmoid_144:
	.zero		548
